//
// Generated by NVIDIA NVVM Compiler
//
// Compiler Build ID: CL-36424714
// Cuda compilation tools, release 13.0, V13.0.88
// Based on NVVM 20.0.0
//

.version 9.0
.target sm_100
.address_size 64

	// .globl	_Z24gauss_jordan_eliminationPfS_

.visible .entry _Z24gauss_jordan_eliminationPfS_(
	.param .u64 .ptr .align 1 _Z24gauss_jordan_eliminationPfS__param_0,
	.param .u64 .ptr .align 1 _Z24gauss_jordan_eliminationPfS__param_1
)
{
	.reg .pred 	%p<9>;
	.reg .b32 	%r<4>;
	.reg .b32 	%f<90>;
	.reg .b64 	%rd<23>;

	ld.param.u64 	%rd3, [_Z24gauss_jordan_eliminationPfS__param_0];
	ld.param.u64 	%rd4, [_Z24gauss_jordan_eliminationPfS__param_1];
	cvta.to.global.u64 	%rd1, %rd4;
	cvta.to.global.u64 	%rd2, %rd3;
	mov.u32 	%r1, %tid.x;
	setp.gt.u32 	%p1, %r1, 2;
	mul.lo.s32 	%r2, %r1, 3;
	@%p1 bra 	$L__BB0_2;
	ld.global.f32 	%f1, [%rd2];
	mul.wide.u32 	%rd5, %r1, 4;
	add.s64 	%rd6, %rd2, %rd5;
	ld.global.f32 	%f2, [%rd6];
	div.rn.f32 	%f3, %f2, %f1;
	st.global.f32 	[%rd6], %f3;
	add.s64 	%rd7, %rd1, %rd5;
	ld.global.f32 	%f4, [%rd7];
	div.rn.f32 	%f5, %f4, %f1;
	st.global.f32 	[%rd7], %f5;
$L__BB0_2:
	bar.sync 	0;
	add.s32 	%r3, %r1, -1;
	setp.gt.u32 	%p2, %r3, 1;
	@%p2 bra 	$L__BB0_4;
	mul.wide.u32 	%rd8, %r2, 4;
	add.s64 	%rd9, %rd2, %rd8;
	ld.global.f32 	%f6, [%rd9];
	ld.global.f32 	%f7, [%rd2];
	mul.f32 	%f8, %f6, %f7;
	sub.f32 	%f9, %f6, %f8;
	st.global.f32 	[%rd9], %f9;
	ld.global.f32 	%f10, [%rd1];
	mul.f32 	%f11, %f6, %f10;
	add.s64 	%rd10, %rd1, %rd8;
	ld.global.f32 	%f12, [%rd10];
	sub.f32 	%f13, %f12, %f11;
	st.global.f32 	[%rd10], %f13;
	ld.global.f32 	%f14, [%rd2+4];
	mul.f32 	%f15, %f6, %f14;
	ld.global.f32 	%f16, [%rd9+4];
	sub.f32 	%f17, %f16, %f15;
	st.global.f32 	[%rd9+4], %f17;
	ld.global.f32 	%f18, [%rd1+4];
	mul.f32 	%f19, %f6, %f18;
	ld.global.f32 	%f20, [%rd10+4];
	sub.f32 	%f21, %f20, %f19;
	st.global.f32 	[%rd10+4], %f21;
	ld.global.f32 	%f22, [%rd2+8];
	mul.f32 	%f23, %f6, %f22;
	ld.global.f32 	%f24, [%rd9+8];
	sub.f32 	%f25, %f24, %f23;
	st.global.f32 	[%rd9+8], %f25;
	ld.global.f32 	%f26, [%rd1+8];
	mul.f32 	%f27, %f6, %f26;
	ld.global.f32 	%f28, [%rd10+8];
	sub.f32 	%f29, %f28, %f27;
	st.global.f32 	[%rd10+8], %f29;
$L__BB0_4:
	setp.gt.u32 	%p3, %r1, 2;
	bar.sync 	0;
	@%p3 bra 	$L__BB0_6;
	ld.global.f32 	%f30, [%rd2+16];
	mul.wide.u32 	%rd11, %r1, 4;
	add.s64 	%rd12, %rd2, %rd11;
	ld.global.f32 	%f31, [%rd12+12];
	div.rn.f32 	%f32, %f31, %f30;
	st.global.f32 	[%rd12+12], %f32;
	add.s64 	%rd13, %rd1, %rd11;
	ld.global.f32 	%f33, [%rd13+12];
	div.rn.f32 	%f34, %f33, %f30;
	st.global.f32 	[%rd13+12], %f34;
$L__BB0_6:
	setp.gt.u32 	%p4, %r1, 2;
	bar.sync 	0;
	setp.eq.s32 	%p5, %r1, 1;
	or.pred  	%p6, %p4, %p5;
	@%p6 bra 	$L__BB0_8;
	mul.wide.u32 	%rd14, %r2, 4;
	add.s64 	%rd15, %rd2, %rd14;
	ld.global.f32 	%f35, [%rd15+4];
	ld.global.f32 	%f36, [%rd2+12];
	mul.f32 	%f37, %f35, %f36;
	ld.global.f32 	%f38, [%rd15];
	sub.f32 	%f39, %f38, %f37;
	st.global.f32 	[%rd15], %f39;
	ld.global.f32 	%f40, [%rd1+12];
	mul.f32 	%f41, %f35, %f40;
	add.s64 	%rd16, %rd1, %rd14;
	ld.global.f32 	%f42, [%rd16];
	sub.f32 	%f43, %f42, %f41;
	st.global.f32 	[%rd16], %f43;
	ld.global.f32 	%f44, [%rd2+16];
	mul.f32 	%f45, %f35, %f44;
	ld.global.f32 	%f46, [%rd15+4];
	sub.f32 	%f47, %f46, %f45;
	st.global.f32 	[%rd15+4], %f47;
	ld.global.f32 	%f48, [%rd1+16];
	mul.f32 	%f49, %f35, %f48;
	ld.global.f32 	%f50, [%rd16+4];
	sub.f32 	%f51, %f50, %f49;
	st.global.f32 	[%rd16+4], %f51;
	ld.global.f32 	%f52, [%rd2+20];
	mul.f32 	%f53, %f35, %f52;
	ld.global.f32 	%f54, [%rd15+8];
	sub.f32 	%f55, %f54, %f53;
	st.global.f32 	[%rd15+8], %f55;
	ld.global.f32 	%f56, [%rd1+20];
	mul.f32 	%f57, %f35, %f56;
	ld.global.f32 	%f58, [%rd16+8];
	sub.f32 	%f59, %f58, %f57;
	st.global.f32 	[%rd16+8], %f59;
$L__BB0_8:
	setp.gt.u32 	%p7, %r1, 2;
	bar.sync 	0;
	@%p7 bra 	$L__BB0_10;
	ld.global.f32 	%f60, [%rd2+32];
	mul.wide.u32 	%rd17, %r1, 4;
	add.s64 	%rd18, %rd2, %rd17;
	ld.global.f32 	%f61, [%rd18+24];
	div.rn.f32 	%f62, %f61, %f60;
	st.global.f32 	[%rd18+24], %f62;
	add.s64 	%rd19, %rd1, %rd17;
	ld.global.f32 	%f63, [%rd19+24];
	div.rn.f32 	%f64, %f63, %f60;
	st.global.f32 	[%rd19+24], %f64;
$L__BB0_10:
	bar.sync 	0;
	setp.gt.u32 	%p8, %r1, 1;
	@%p8 bra 	$L__BB0_12;
	mul.wide.u32 	%rd20, %r2, 4;
	add.s64 	%rd21, %rd2, %rd20;
	ld.global.f32 	%f65, [%rd21+8];
	ld.global.f32 	%f66, [%rd2+24];
	mul.f32 	%f67, %f65, %f66;
	ld.global.f32 	%f68, [%rd21];
	sub.f32 	%f69, %f68, %f67;
	st.global.f32 	[%rd21], %f69;
	ld.global.f32 	%f70, [%rd1+24];
	mul.f32 	%f71, %f65, %f70;
	add.s64 	%rd22, %rd1, %rd20;
	ld.global.f32 	%f72, [%rd22];
	sub.f32 	%f73, %f72, %f71;
	st.global.f32 	[%rd22], %f73;
	ld.global.f32 	%f74, [%rd2+28];
	mul.f32 	%f75, %f65, %f74;
	ld.global.f32 	%f76, [%rd21+4];
	sub.f32 	%f77, %f76, %f75;
	st.global.f32 	[%rd21+4], %f77;
	ld.global.f32 	%f78, [%rd1+28];
	mul.f32 	%f79, %f65, %f78;
	ld.global.f32 	%f80, [%rd22+4];
	sub.f32 	%f81, %f80, %f79;
	st.global.f32 	[%rd22+4], %f81;
	ld.global.f32 	%f82, [%rd2+32];
	mul.f32 	%f83, %f65, %f82;
	ld.global.f32 	%f84, [%rd21+8];
	sub.f32 	%f85, %f84, %f83;
	st.global.f32 	[%rd21+8], %f85;
	ld.global.f32 	%f86, [%rd1+32];
	mul.f32 	%f87, %f65, %f86;
	ld.global.f32 	%f88, [%rd22+8];
	sub.f32 	%f89, %f88, %f87;
	st.global.f32 	[%rd22+8], %f89;
$L__BB0_12:
	bar.sync 	0;
	ret;

}


// ===== COMPILED SASS (sm_100) =====

	.target	sm_100

	.elftype	@"ET_EXEC"


//--------------------- .note.nv.tkinfo           --------------------------
	.section	.note.nv.tkinfo,"",@"SHT_NOTE"
	.sectionflags	@"SHF_NOTE_NV_TKINFO"
	.tkinfo
        /*0018*/ 	.word	0x00000002
        /*0030*/ 	.string	""
        /*0030*/ 	.string	"ptxas"
        /*0030*/ 	.string	"Cuda compilation tools, release 13.0, V13.0.88"
        /*0030*/ 	.string	"Build cuda_13.0.r13.0/compiler.36424714_0"
        /*0030*/ 	.string	"-arch sm_100 -m 64 "



//--------------------- .note.nv.cuinfo           --------------------------
	.section	.note.nv.cuinfo,"",@"SHT_NOTE"
	.sectionflags	@"SHF_NOTE_NV_CUINFO"
        /*0018*/ 	.short	0x0002
        /*001a*/ 	.short	0x0064
        /*001c*/ 	.short	0x0082
	.zero		2


//--------------------- .nv.info                  --------------------------
	.section	.nv.info,"",@"SHT_CUDA_INFO"
	.align	4


	//----- nvinfo : EIATTR_REGCOUNT
	.align		4
        /*0000*/ 	.byte	0x04, 0x2f
        /*0002*/ 	.short	(.L_1 - .L_0)
	.align		4
.L_0:
        /*0004*/ 	.word	index@(_Z24gauss_jordan_eliminationPfS_)
        /*0008*/ 	.word	0x00000016


	//----- nvinfo : EIATTR_FRAME_SIZE
	.align		4
.L_1:
        /*000c*/ 	.byte	0x04, 0x11
        /*000e*/ 	.short	(.L_3 - .L_2)
	.align		4
.L_2:
        /*0010*/ 	.word	index@($__internal_0_$__cuda_sm3x_div_rn_noftz_f32_slowpath)
        /*0014*/ 	.word	0x00000000


	//----- nvinfo : EIATTR_FRAME_SIZE
	.align		4
.L_3:
        /*0018*/ 	.byte	0x04, 0x11
        /*001a*/ 	.short	(.L_5 - .L_4)
	.align		4
.L_4:
        /*001c*/ 	.word	index@(_Z24gauss_jordan_eliminationPfS_)
        /*0020*/ 	.word	0x00000000


	//----- nvinfo : EIATTR_MIN_STACK_SIZE
	.align		4
.L_5:
        /*0024*/ 	.byte	0x04, 0x12
        /*0026*/ 	.short	(.L_7 - .L_6)
	.align		4
.L_6:
        /*0028*/ 	.word	index@(_Z24gauss_jordan_eliminationPfS_)
        /*002c*/ 	.word	0x00000000
.L_7:


//--------------------- .nv.compat                --------------------------
	.section	.nv.compat,"",@"SHT_CUDA_COMPAT_INFO"
	.align	4
        /*0000*/ 	.byte	0x02, 0x09, 0x00, 0x00, 0x02, 0x02, 0x01, 0x00, 0x02, 0x05, 0x05, 0x00, 0x03, 0x07, 0x01, 0x01
        /*0010*/ 	.byte	0x02, 0x03, 0x00, 0x00, 0x02, 0x06, 0x01, 0x00, 0x04, 0x0b, 0x08, 0x00, 0x01, 0x00, 0x00, 0x00
        /*0020*/ 	.byte	0x00, 0x00, 0x00, 0x00


//--------------------- .nv.info._Z24gauss_jordan_eliminationPfS_ --------------------------
	.section	.nv.info._Z24gauss_jordan_eliminationPfS_,"",@"SHT_CUDA_INFO"
	.sectionflags	@""
	.align	4


	//----- nvinfo : EIATTR_CUDA_API_VERSION
	.align		4
        /*0000*/ 	.byte	0x04, 0x37
        /*0002*/ 	.short	(.L_9 - .L_8)
.L_8:
        /*0004*/ 	.word	0x00000082


	//----- nvinfo : EIATTR_KPARAM_INFO
	.align		4
.L_9:
        /*0008*/ 	.byte	0x04, 0x17
        /*000a*/ 	.short	(.L_11 - .L_10)
.L_10:
        /*000c*/ 	.word	0x00000000
        /*0010*/ 	.short	0x0001
        /*0012*/ 	.short	0x0008
        /*0014*/ 	.byte	0x00, 0xf5, 0x21, 0x00


	//----- nvinfo : EIATTR_KPARAM_INFO
	.align		4
.L_11:
        /*0018*/ 	.byte	0x04, 0x17
        /*001a*/ 	.short	(.L_13 - .L_12)
.L_12:
        /*001c*/ 	.word	0x00000000
        /*0020*/ 	.short	0x0000
        /*0022*/ 	.short	0x0000
        /*0024*/ 	.byte	0x00, 0xf5, 0x21, 0x00


	//----- nvinfo : EIATTR_SPARSE_MMA_MASK
	.align		4
.L_13:
        /*0028*/ 	.byte	0x03, 0x50
        /*002a*/ 	.short	0x0000


	//----- nvinfo : EIATTR_MAXREG_COUNT
	.align		4
        /*002c*/ 	.byte	0x03, 0x1b
        /*002e*/ 	.short	0x00ff


	//----- nvinfo : EIATTR_NUM_BARRIERS
	.align		4
        /*0030*/ 	.byte	0x02, 0x4c
        /*0032*/ 	.byte	0x01
	.zero		1


	//----- nvinfo : EIATTR_MERCURY_ISA_VERSION
	.align		4
        /*0034*/ 	.byte	0x03, 0x5f
        /*0036*/ 	.short	0x0101


	//----- nvinfo : EIATTR_VRC_CTA_INIT_COUNT
	.align		4
        /*0038*/ 	.byte	0x02, 0x4a
	.zero		1
	.zero		1


	//----- nvinfo : EIATTR_EXIT_INSTR_OFFSETS
	.align		4
        /*003c*/ 	.byte	0x04, 0x1c
        /*003e*/ 	.short	(.L_15 - .L_14)


	//   ....[0]....
.L_14:
        /*0040*/ 	.word	0x00000ec0


	//----- nvinfo : EIATTR_CRS_STACK_SIZE
	.align		4
.L_15:
        /*0044*/ 	.byte	0x04, 0x1e
        /*0046*/ 	.short	(.L_17 - .L_16)
.L_16:
        /*0048*/ 	.word	0x00000000


	//----- nvinfo : EIATTR_CBANK_PARAM_SIZE
	.align		4
.L_17:
        /*004c*/ 	.byte	0x03, 0x19
        /*004e*/ 	.short	0x0010


	//----- nvinfo : EIATTR_PARAM_CBANK
	.align		4
        /*0050*/ 	.byte	0x04, 0x0a
        /*0052*/ 	.short	(.L_19 - .L_18)
	.align		4
.L_18:
        /*0054*/ 	.word	index@(.nv.constant0._Z24gauss_jordan_eliminationPfS_)
        /*0058*/ 	.short	0x0380
        /*005a*/ 	.short	0x0010


	//----- nvinfo : EIATTR_SW_WAR
	.align		4
.L_19:
        /*005c*/ 	.byte	0x04, 0x36
        /*005e*/ 	.short	(.L_21 - .L_20)
.L_20:
        /*0060*/ 	.word	0x00000008
.L_21:


//--------------------- .nv.callgraph             --------------------------
	.section	.nv.callgraph,"",@"SHT_CUDA_CALLGRAPH"
	.align	4
	.sectionentsize	8
	.align		4
        /*0000*/ 	.word	0x00000000
	.align		4
        /*0004*/ 	.word	0xffffffff
	.align		4
        /*0008*/ 	.word	0x00000000
	.align		4
        /*000c*/ 	.word	0xfffffffe
	.align		4
        /*0010*/ 	.word	0x00000000
	.align		4
        /*0014*/ 	.word	0xfffffffd
	.align		4
        /*0018*/ 	.word	0x00000000
	.align		4
        /*001c*/ 	.word	0xfffffffc


//--------------------- .text._Z24gauss_jordan_eliminationPfS_ --------------------------
	.section	.text._Z24gauss_jordan_eliminationPfS_,"ax",@progbits
	.align	128
        .global         _Z24gauss_jordan_eliminationPfS_
        .type           _Z24gauss_jordan_eliminationPfS_,@function
        .size           _Z24gauss_jordan_eliminationPfS_,(.L_x_36 - _Z24gauss_jordan_eliminationPfS_)
        .other          _Z24gauss_jordan_eliminationPfS_,@"STO_CUDA_ENTRY STV_DEFAULT"
_Z24gauss_jordan_eliminationPfS_:
.text._Z24gauss_jordan_eliminationPfS_:
[----:B------:R-:W-:Y:S01]  /*0000*/  LDC R1, c[0x0][0x37c] ;  /* 0x0000df00ff017b82 */ /* 0x000fe20000000800 */
[----:B------:R-:W0:Y:S01]  /*0010*/  S2R R2, SR_TID.X ;  /* 0x0000000000027919 */ /* 0x000e220000002100 */
[----:B------:R-:W1:Y:S01]  /*0020*/  LDCU.64 UR4, c[0x0][0x358] ;  /* 0x00006b00ff0477ac */ /* 0x000e620008000a00 */
[----:B------:R-:W-:Y:S01]  /*0030*/  BSSY.RECONVERGENT B0, `(.L_x_0) ;  /* 0x0000028000007945 */ /* 0x000fe20003800200 */
[C---:B0-----:R-:W-:Y:S01]  /*0040*/  ISETP.GT.U32.AND P0, PT, R2.reuse, 0x2, PT ;  /* 0x000000020200780c */ /* 0x041fe20003f04070 */
[----:B------:R-:W-:-:S12]  /*0050*/  IMAD R4, R2, 0x3, RZ ;  /* 0x0000000302047824 */ /* 0x000fd800078e02ff */
[----:B-1----:R-:W-:Y:S05]  /*0060*/  @P0 BRA `(.L_x_1) ;  /* 0x0000000000900947 */ /* 0x002fea0003800000 */
[----:B------:R-:W0:Y:S08]  /*0070*/  LDC.64 R6, c[0x0][0x380] ;  /* 0x0000e000ff067b82 */ /* 0x000e300000000a00 */
[----:B------:R-:W1:Y:S01]  /*0080*/  LDC.64 R8, c[0x0][0x380] ;  /* 0x0000e000ff087b82 */ /* 0x000e620000000a00 */
[----:B0-----:R-:W2:Y:S01]  /*0090*/  LDG.E R3, desc[UR4][R6.64] ;  /* 0x0000000406037981 */ /* 0x001ea2000c1e1900 */
[----:B-1----:R-:W-:-:S05]  /*00a0*/  IMAD.WIDE.U32 R8, R2, 0x4, R8 ;  /* 0x0000000402087825 */ /* 0x002fca00078e0008 */
[----:B------:R-:W3:Y:S01]  /*00b0*/  LDG.E R0, desc[UR4][R8.64] ;  /* 0x0000000408007981 */ /* 0x000ee2000c1e1900 */
[----:B------:R-:W-:Y:S01]  /*00c0*/  BSSY.RECONVERGENT B1, `(.L_x_2) ;  /* 0x000000b000017945 */ /* 0x000fe20003800200 */
[----:B--2---:R-:W0:Y:S08]  /*00d0*/  MUFU.RCP R10, R3 ;  /* 0x00000003000a7308 */ /* 0x004e300000001000 */
[----:B---3--:R-:W1:Y:S01]  /*00e0*/  FCHK P0, R0, R3 ;  /* 0x0000000300007302 */ /* 0x008e620000000000 */
[----:B0-----:R-:W-:-:S04]  /*00f0*/  FFMA R5, -R3, R10, 1 ;  /* 0x3f80000003057423 */ /* 0x001fc8000000010a */
[----:B------:R-:W-:-:S04]  /*0100*/  FFMA R5, R10, R5, R10 ;  /* 0x000000050a057223 */ /* 0x000fc8000000000a */
[----:B------:R-:W-:-:S04]  /*0110*/  FFMA R10, R0, R5, RZ ;  /* 0x00000005000a7223 */ /* 0x000fc800000000ff */
[----:B------:R-:W-:-:S04]  /*0120*/  FFMA R11, -R3, R10, R0 ;  /* 0x0000000a030b7223 */ /* 0x000fc80000000100 */
[----:B------:R-:W-:Y:S01]  /*0130*/  FFMA R5, R5, R11, R10 ;  /* 0x0000000b05057223 */ /* 0x000fe2000000000a */
[----:B-1----:R-:W-:Y:S06]  /*0140*/  @!P0 BRA `(.L_x_3) ;  /* 0x0000000000088947 */ /* 0x002fec0003800000 */
[----:B------:R-:W-:-:S07]  /*0150*/  MOV R12, 0x170 ;  /* 0x00000170000c7802 */ /* 0x000fce0000000f00 */
[----:B------:R-:W-:Y:S05]  /*0160*/  CALL.REL.NOINC `($__internal_0_$__cuda_sm3x_div_rn_noftz_f32_slowpath) ;  /* 0x0000000c00587944 */ /* 0x000fea0003c00000 */
.L_x_3:
[----:B------:R-:W-:Y:S05]  /*0170*/  BSYNC.RECONVERGENT B1 ;  /* 0x0000000000017941 */ /* 0x000fea0003800200 */
.L_x_2:
[----:B------:R-:W0:Y:S01]  /*0180*/  LDC.64 R6, c[0x0][0x388] ;  /* 0x0000e200ff067b82 */ /* 0x000e220000000a00 */
[----:B------:R1:W-:Y:S01]  /*0190*/  STG.E desc[UR4][R8.64], R5 ;  /* 0x0000000508007986 */ /* 0x0003e2000c101904 */
[----:B0-----:R-:W-:-:S05]  /*01a0*/  IMAD.WIDE.U32 R6, R2, 0x4, R6 ;  /* 0x0000000402067825 */ /* 0x001fca00078e0006 */
[----:B------:R-:W2:Y:S01]  /*01b0*/  LDG.E R10, desc[UR4][R6.64] ;  /* 0x00000004060a7981 */ /* 0x000ea2000c1e1900 */
[----:B------:R-:W0:Y:S01]  /*01c0*/  MUFU.RCP R0, R3 ;  /* 0x0000000300007308 */ /* 0x000e220000001000 */
[----:B------:R-:W-:Y:S01]  /*01d0*/  BSSY.RECONVERGENT B1, `(.L_x_4) ;  /* 0x000000c000017945 */ /* 0x000fe20003800200 */
[----:B0-----:R-:W-:-:S04]  /*01e0*/  FFMA R11, -R3, R0, 1 ;  /* 0x3f800000030b7423 */ /* 0x001fc80000000100 */
[----:B------:R-:W-:Y:S02]  /*01f0*/  FFMA R0, R0, R11, R0 ;  /* 0x0000000b00007223 */ /* 0x000fe40000000000 */
[----:B--2---:R-:W0:Y:S02]  /*0200*/  FCHK P0, R10, R3 ;  /* 0x000000030a007302 */ /* 0x004e240000000000 */
[----:B------:R-:W-:-:S04]  /*0210*/  FFMA R11, R0, R10, RZ ;  /* 0x0000000a000b7223 */ /* 0x000fc800000000ff */
[----:B------:R-:W-:-:S04]  /*0220*/  FFMA R12, -R3, R11, R10 ;  /* 0x0000000b030c7223 */ /* 0x000fc8000000010a */
[----:B------:R-:W-:Y:S01]  /*0230*/  FFMA R11, R0, R12, R11 ;  /* 0x0000000c000b7223 */ /* 0x000fe2000000000b */
[----:B01----:R-:W-:Y:S06]  /*0240*/  @!P0 BRA `(.L_x_5) ;  /* 0x0000000000108947 */ /* 0x003fec0003800000 */
[----:B------:R-:W-:Y:S02]  /*0250*/  MOV R0, R10 ;  /* 0x0000000a00007202 */ /* 0x000fe40000000f00 */
[----:B------:R-:W-:-:S07]  /*0260*/  MOV R12, 0x280 ;  /* 0x00000280000c7802 */ /* 0x000fce0000000f00 */
[----:B------:R-:W-:Y:S05]  /*0270*/  CALL.REL.NOINC `($__internal_0_$__cuda_sm3x_div_rn_noftz_f32_slowpath) ;  /* 0x0000000c00147944 */ /* 0x000fea0003c00000 */
[----:B------:R-:W-:-:S07]  /*0280*/  MOV R11, R5 ;  /* 0x00000005000b7202 */ /* 0x000fce0000000f00 */
.L_x_5:
[----:B------:R-:W-:Y:S05]  /*0290*/  BSYNC.RECONVERGENT B1 ;  /* 0x0000000000017941 */ /* 0x000fea0003800200 */
.L_x_4:
[----:B------:R0:W-:Y:S02]  /*02a0*/  STG.E desc[UR4][R6.64], R11 ;  /* 0x0000000b06007986 */ /* 0x0001e4000c101904 */
.L_x_1:
[----:B------:R-:W-:Y:S05]  /*02b0*/  BSYNC.RECONVERGENT B0 ;  /* 0x0000000000007941 */ /* 0x000fea0003800200 */
.L_x_0:
[----:B------:R-:W-:Y:S01]  /*02c0*/  IADD3 R0, PT, PT, R2, -0x1, RZ ;  /* 0xffffffff02007810 */ /* 0x000fe20007ffe0ff */
[----:B------:R-:W-:Y:S03]  /*02d0*/  BAR.SYNC.DEFER_BLOCKING 0x0 ;  /* 0x0000000000007b1d */ /* 0x000fe60000010000 */
[----:B------:R-:W-:-:S03]  /*02e0*/  ISETP.GT.U32.AND P0, PT, R0, 0x1, PT ;  /* 0x000000010000780c */ /* 0x000fc60003f04070 */
[----:B------:R-:W-:Y:S10]  /*02f0*/  BSSY.RECONVERGENT B0, `(.L_x_6) ;  /* 0x0000020000007945 */ /* 0x000ff40003800200 */
[----:B------:R-:W-:Y:S05]  /*0300*/  @P0 BRA `(.L_x_7) ;  /* 0x0000000000780947 */ /* 0x000fea0003800000 */
[----:B0-----:R-:W0:Y:S08]  /*0310*/  LDC.64 R10, c[0x0][0x380] ;  /* 0x0000e000ff0a7b82 */ /* 0x001e300000000a00 */
[----:B------:R-:W1:Y:S08]  /*0320*/  LDC.64 R6, c[0x0][0x380] ;  /* 0x0000e000ff067b82 */ /* 0x000e700000000a00 */
[----:B------:R-:W2:Y:S01]  /*0330*/  LDC.64 R12, c[0x0][0x388] ;  /* 0x0000e200ff0c7b82 */ /* 0x000ea20000000a00 */
[----:B0-----:R-:W-:-:S05]  /*0340*/  IMAD.WIDE.U32 R10, R4, 0x4, R10 ;  /* 0x00000004040a7825 */ /* 0x001fca00078e000a */
[----:B------:R-:W3:Y:S04]  /*0350*/  LDG.E R0, desc[UR4][R10.64] ;  /* 0x000000040a007981 */ /* 0x000ee8000c1e1900 */
[----:B-1----:R-:W3:Y:S01]  /*0360*/  LDG.E R3, desc[UR4][R6.64] ;  /* 0x0000000406037981 */ /* 0x002ee2000c1e1900 */
[----:B------:R-:W0:Y:S01]  /*0370*/  LDC.64 R8, c[0x0][0x388] ;  /* 0x0000e200ff087b82 */ /* 0x000e220000000a00 */
[----:B--2---:R-:W-:-:S04]  /*0380*/  IMAD.WIDE.U32 R12, R4, 0x4, R12 ;  /* 0x00000004040c7825 */ /* 0x004fc800078e000c */
[----:B---3--:R-:W-:-:S05]  /*0390*/  FFMA R3, -R0, R3, R0 ;  /* 0x0000000300037223 */ /* 0x008fca0000000100 */
[----:B------:R1:W-:Y:S04]  /*03a0*/  STG.E desc[UR4][R10.64], R3 ;  /* 0x000000030a007986 */ /* 0x0003e8000c101904 */
[----:B------:R-:W2:Y:S04]  /*03b0*/  LDG.E R15, desc[UR4][R12.64] ;  /* 0x000000040c0f7981 */ /* 0x000ea8000c1e1900 */
[----:B0-----:R-:W2:Y:S02]  /*03c0*/  LDG.E R5, desc[UR4][R8.64] ;  /* 0x0000000408057981 */ /* 0x001ea4000c1e1900 */
[----:B--2---:R-:W-:-:S05]  /*03d0*/  FFMA R5, -R0, R5, R15 ;  /* 0x0000000500057223 */ /* 0x004fca000000010f */
[----:B------:R0:W-:Y:S04]  /*03e0*/  STG.E desc[UR4][R12.64], R5 ;  /* 0x000000050c007986 */ /* 0x0001e8000c101904 */
[----:B------:R-:W2:Y:S04]  /*03f0*/  LDG.E R15, desc[UR4][R6.64+0x4] ;  /* 0x00000404060f7981 */ /* 0x000ea8000c1e1900 */
[----:B------:R-:W2:Y:S02]  /*0400*/  LDG.E R17, desc[UR4][R10.64+0x4] ;  /* 0x000004040a117981 */ /* 0x000ea4000c1e1900 */
[----:B--2---:R-:W-:-:S05]  /*0410*/  FFMA R15, -R0, R15, R17 ;  /* 0x0000000f000f7223 */ /* 0x004fca0000000111 */
[----:B------:R2:W-:Y:S04]  /*0420*/  STG.E desc[UR4][R10.64+0x4], R15 ;  /* 0x0000040f0a007986 */ /* 0x0005e8000c101904 */
[----:B------:R-:W3:Y:S04]  /*0430*/  LDG.E R17, desc[UR4][R8.64+0x4] ;  /* 0x0000040408117981 */ /* 0x000ee8000c1e1900 */
[----:B------:R-:W3:Y:S02]  /*0440*/  LDG.E R19, desc[UR4][R12.64+0x4] ;  /* 0x000004040c137981 */ /* 0x000ee4000c1e1900 */
[----:B---3--:R-:W-:-:S05]  /*0450*/  FFMA R17, -R0, R17, R19 ;  /* 0x0000001100117223 */ /* 0x008fca0000000113 */
[----:B------:R2:W-:Y:S04]  /*0460*/  STG.E desc[UR4][R12.64+0x4], R17 ;  /* 0x000004110c007986 */ /* 0x0005e8000c101904 */
[----:B-1----:R-:W3:Y:S04]  /*0470*/  LDG.E R3, desc[UR4][R6.64+0x8] ;  /* 0x0000080406037981 */ /* 0x002ee8000c1e1900 */
[----:B------:R-:W3:Y:S02]  /*0480*/  LDG.E R19, desc[UR4][R10.64+0x8] ;  /* 0x000008040a137981 */ /* 0x000ee4000c1e1900 */
[----:B---3--:R-:W-:-:S05]  /*0490*/  FFMA R3, -R0, R3, R19 ;  /* 0x0000000300037223 */ /* 0x008fca0000000113 */
[----:B------:R2:W-:Y:S04]  /*04a0*/  STG.E desc[UR4][R10.64+0x8], R3 ;  /* 0x000008030a007986 */ /* 0x0005e8000c101904 */
[----:B0-----:R-:W3:Y:S04]  /*04b0*/  LDG.E R5, desc[UR4][R8.64+0x8] ;  /* 0x0000080408057981 */ /* 0x001ee8000c1e1900 */
[----:B------:R-:W3:Y:S02]  /*04c0*/  LDG.E R19, desc[UR4][R12.64+0x8] ;  /* 0x000008040c137981 */ /* 0x000ee4000c1e1900 */
[----:B---3--:R-:W-:-:S05]  /*04d0*/  FFMA R5, -R0, R5, R19 ;  /* 0x0000000500057223 */ /* 0x008fca0000000113 */
[----:B------:R2:W-:Y:S02]  /*04e0*/  STG.E desc[UR4][R12.64+0x8], R5 ;  /* 0x000008050c007986 */ /* 0x0005e4000c101904 */
.L_x_7:
[----:B------:R-:W-:Y:S05]  /*04f0*/  BSYNC.RECONVERGENT B0 ;  /* 0x0000000000007941 */ /* 0x000fea0003800200 */
.L_x_6:
[----:B------:R-:W-:Y:S01]  /*0500*/  BAR.SYNC.DEFER_BLOCKING 0x0 ;  /* 0x0000000000007b1d */ /* 0x000fe20000010000 */
[----:B------:R-:W-:-:S05]  /*0510*/  ISETP.GT.U32.AND P0, PT, R2, 0x2, PT ;  /* 0x000000020200780c */ /* 0x000fca0003f04070 */
[----:B------:R-:W-:Y:S08]  /*0520*/  BSSY.RECONVERGENT B0, `(.L_x_8) ;  /* 0x0000026000007945 */ /* 0x000ff00003800200 */
[----:B------:R-:W-:Y:S05]  /*0530*/  @P0 BRA `(.L_x_9) ;  /* 0x0000000000900947 */ /* 0x000fea0003800000 */
[----:B0-----:R-:W2:Y:S08]  /*0540*/  LDC.64 R6, c[0x0][0x380] ;  /* 0x0000e000ff067b82 */ /* 0x001eb00000000a00 */
[----:B------:R-:W0:Y:S01]  /*0550*/  LDC.64 R8, c[0x0][0x380] ;  /* 0x0000e000ff087b82 */ /* 0x000e220000000a00 */
[----:B--2---:R-:W2:Y:S01]  /*0560*/  LDG.E R3, desc[UR4][R6.64+0x10] ;  /* 0x0000100406037981 */ /* 0x004ea2000c1e1900 */
[----:B0-----:R-:W-:-:S05]  /*0570*/  IMAD.WIDE.U32 R8, R2, 0x4, R8 ;  /* 0x0000000402087825 */ /* 0x001fca00078e0008 */
        /* <DEDUP_REMOVED lines=12> */
.L_x_11:
[----:B------:R-:W-:Y:S05]  /*0640*/  BSYNC.RECONVERGENT B1 ;  /* 0x0000000000017941 */ /* 0x000fea0003800200 */
.L_x_10:
        /* <DEDUP_REMOVED lines=16> */
[----:B------:R-:W-:-:S07]  /*0750*/  IMAD.MOV.U32 R11, RZ, RZ, R5 ;  /* 0x000000ffff0b7224 */ /* 0x000fce00078e0005 */
.L_x_13:
[----:B------:R-:W-:Y:S05]  /*0760*/  BSYNC.RECONVERGENT B1 ;  /* 0x0000000000017941 */ /* 0x000fea0003800200 */
.L_x_12:
[----:B------:R1:W-:Y:S02]  /*0770*/  STG.E desc[UR4][R6.64+0xc], R11 ;  /* 0x00000c0b06007986 */ /* 0x0003e4000c101904 */
.L_x_9:
[----:B------:R-:W-:Y:S05]  /*0780*/  BSYNC.RECONVERGENT B0 ;  /* 0x0000000000007941 */ /* 0x000fea0003800200 */
.L_x_8:
[----:B------:R-:W-:Y:S01]  /*0790*/  BAR.SYNC.DEFER_BLOCKING 0x0 ;  /* 0x0000000000007b1d */ /* 0x000fe20000010000 */
[----:B------:R-:W-:-:S04]  /*07a0*/  ISETP.NE.AND P0, PT, R2, 0x1, PT ;  /* 0x000000010200780c */ /* 0x000fc80003f05270 */
[----:B------:R-:W-:Y:S01]  /*07b0*/  ISETP.GT.U32.OR P0, PT, R2, 0x2, !P0 ;  /* 0x000000020200780c */ /* 0x000fe20004704470 */
[----:B------:R-:W-:-:S12]  /*07c0*/  BSSY.RECONVERGENT B0, `(.L_x_14) ;  /* 0x0000021000007945 */ /* 0x000fd80003800200 */
[----:B------:R-:W-:Y:S05]  /*07d0*/  @P0 BRA `(.L_x_15) ;  /* 0x00000000007c0947 */ /* 0x000fea0003800000 */
[----:B012---:R-:W0:Y:S08]  /*07e0*/  LDC.64 R10, c[0x0][0x380] ;  /* 0x0000e000ff0a7b82 */ /* 0x007e300000000a00 */
[----:B------:R-:W1:Y:S08]  /*07f0*/  LDC.64 R6, c[0x0][0x380] ;  /* 0x0000e000ff067b82 */ /* 0x000e700000000a00 */
[----:B------:R-:W2:Y:S01]  /*0800*/  LDC.64 R12, c[0x0][0x388] ;  /* 0x0000e200ff0c7b82 */ /* 0x000ea20000000a00 */
[----:B0-----:R-:W-:-:S05]  /*0810*/  IMAD.WIDE.U32 R10, R4, 0x4, R10 ;  /* 0x00000004040a7825 */ /* 0x001fca00078e000a */
[----:B------:R-:W3:Y:S04]  /*0820*/  LDG.E R0, desc[UR4][R10.64+0x4] ;  /* 0x000004040a007981 */ /* 0x000ee8000c1e1900 */
[----:B-1----:R-:W3:Y:S04]  /*0830*/  LDG.E R3, desc[UR4][R6.64+0xc] ;  /* 0x00000c0406037981 */ /* 0x002ee8000c1e1900 */
[----:B------:R-:W3:Y:S01]  /*0840*/  LDG.E R5, desc[UR4][R10.64] ;  /* 0x000000040a057981 */ /* 0x000ee2000c1e1900 */
        /* <DEDUP_REMOVED lines=12> */
[----:B------:R-:W2:Y:S04]  /*0910*/  LDG.E R17, desc[UR4][R8.64+0x10] ;  /* 0x0000100408117981 */ /* 0x000ea8000c1e1900 */
[----:B------:R-:W2:Y:S02]  /*0920*/  LDG.E R19, desc[UR4][R12.64+0x4] ;  /* 0x000004040c137981 */ /* 0x000ea4000c1e1900 */
[----:B--2---:R-:W-:-:S05]  /*0930*/  FFMA R17, -R0, R17, R19 ;  /* 0x0000001100117223 */ /* 0x004fca0000000113 */
[----:B------:R3:W-:Y:S04]  /*0940*/  STG.E desc[UR4][R12.64+0x4], R17 ;  /* 0x000004110c007986 */ /* 0x0007e8000c101904 */
[----:B-1----:R-:W2:Y:S04]  /*0950*/  LDG.E R3, desc[UR4][R6.64+0x14] ;  /* 0x0000140406037981 */ /* 0x002ea8000c1e1900 */
[----:B------:R-:W2:Y:S02]  /*0960*/  LDG.E R19, desc[UR4][R10.64+0x8] ;  /* 0x000008040a137981 */ /* 0x000ea4000c1e1900 */
[----:B--2---:R-:W-:-:S05]  /*0970*/  FFMA R3, -R0, R3, R19 ;  /* 0x0000000300037223 */ /* 0x004fca0000000113 */
[----:B------:R3:W-:Y:S04]  /*0980*/  STG.E desc[UR4][R10.64+0x8], R3 ;  /* 0x000008030a007986 */ /* 0x0007e8000c101904 */
[----:B0-----:R-:W2:Y:S04]  /*0990*/  LDG.E R5, desc[UR4][R8.64+0x14] ;  /* 0x0000140408057981 */ /* 0x001ea8000c1e1900 */
[----:B------:R-:W2:Y:S02]  /*09a0*/  LDG.E R19, desc[UR4][R12.64+0x8] ;  /* 0x000008040c137981 */ /* 0x000ea4000c1e1900 */
[----:B--2---:R-:W-:-:S05]  /*09b0*/  FFMA R5, -R0, R5, R19 ;  /* 0x0000000500057223 */ /* 0x004fca0000000113 */
[----:B------:R3:W-:Y:S02]  /*09c0*/  STG.E desc[UR4][R12.64+0x8], R5 ;  /* 0x000008050c007986 */ /* 0x0007e4000c101904 */
.L_x_15:
[----:B------:R-:W-:Y:S05]  /*09d0*/  BSYNC.RECONVERGENT B0 ;  /* 0x0000000000007941 */ /* 0x000fea0003800200 */
.L_x_14:
[----:B------:R-:W-:Y:S01]  /*09e0*/  BAR.SYNC.DEFER_BLOCKING 0x0 ;  /* 0x0000000000007b1d */ /* 0x000fe20000010000 */
[----:B------:R-:W-:-:S05]  /*09f0*/  ISETP.GT.U32.AND P0, PT, R2, 0x2, PT ;  /* 0x000000020200780c */ /* 0x000fca0003f04070 */
[----:B------:R-:W-:Y:S08]  /*0a00*/  BSSY.RECONVERGENT B0, `(.L_x_16) ;  /* 0x0000026000007945 */ /* 0x000ff00003800200 */
[----:B------:R-:W-:Y:S05]  /*0a10*/  @P0 BRA `(.L_x_17) ;  /* 0x0000000000900947 */ /* 0x000fea0003800000 */
[----:B01----:R-:W2:Y:S08]  /*0a20*/  LDC.64 R6, c[0x0][0x380] ;  /* 0x0000e000ff067b82 */ /* 0x003eb00000000a00 */
[----:B------:R-:W0:Y:S01]  /*0a30*/  LDC.64 R8, c[0x0][0x380] ;  /* 0x0000e000ff087b82 */ /* 0x000e220000000a00 */
[----:B--23--:R-:W2:Y:S01]  /*0a40*/  LDG.E R3, desc[UR4][R6.64+0x20] ;  /* 0x0000200406037981 */ /* 0x00cea2000c1e1900 */
        /* <DEDUP_REMOVED lines=13> */
.L_x_19:
[----:B------:R-:W-:Y:S05]  /*0b20*/  BSYNC.RECONVERGENT B1 ;  /* 0x0000000000017941 */ /* 0x000fea0003800200 */
.L_x_18:
        /* <DEDUP_REMOVED lines=17> */
.L_x_21:
[----:B------:R-:W-:Y:S05]  /*0c40*/  BSYNC.RECONVERGENT B1 ;  /* 0x0000000000017941 */ /* 0x000fea0003800200 */
.L_x_20:
[----:B------:R4:W-:Y:S02]  /*0c50*/  STG.E desc[UR4][R6.64+0x18], R11 ;  /* 0x0000180b06007986 */ /* 0x0009e4000c101904 */
.L_x_17:
[----:B------:R-:W-:Y:S05]  /*0c60*/  BSYNC.RECONVERGENT B0 ;  /* 0x0000000000007941 */ /* 0x000fea0003800200 */
.L_x_16:
[----:B------:R-:W-:Y:S01]  /*0c70*/  BAR.SYNC.DEFER_BLOCKING 0x0 ;  /* 0x0000000000007b1d */ /* 0x000fe20000010000 */
[----:B------:R-:W-:-:S05]  /*0c80*/  ISETP.GT.U32.AND P0, PT, R2, 0x1, PT ;  /* 0x000000010200780c */ /* 0x000fca0003f04070 */
[----:B------:R-:W-:Y:S08]  /*0c90*/  BSSY.RECONVERGENT B0, `(.L_x_22) ;  /* 0x0000021000007945 */ /* 0x000ff00003800200 */
[----:B------:R-:W-:Y:S05]  /*0ca0*/  @P0 BRA `(.L_x_23) ;  /* 0x00000000007c0947 */ /* 0x000fea0003800000 */
[----:B------:R-:W5:Y:S08]  /*0cb0*/  LDC.64 R8, c[0x0][0x380] ;  /* 0x0000e000ff087b82 */ /* 0x000f700000000a00 */
[----:B--23--:R-:W2:Y:S08]  /*0cc0*/  LDC.64 R2, c[0x0][0x380] ;  /* 0x0000e000ff027b82 */ /* 0x00ceb00000000a00 */
[----:B01--4-:R-:W0:Y:S01]  /*0cd0*/  LDC.64 R10, c[0x0][0x388] ;  /* 0x0000e200ff0a7b82 */ /* 0x013e220000000a00 */
[----:B-----5:R-:W-:-:S05]  /*0ce0*/  IMAD.WIDE.U32 R8, R4, 0x4, R8 ;  /* 0x0000000404087825 */ /* 0x020fca00078e0008 */
[----:B------:R-:W3:Y:S04]  /*0cf0*/  LDG.E R0, desc[UR4][R8.64+0x8] ;  /* 0x0000080408007981 */ /* 0x000ee8000c1e1900 */
[----:B--2---:R-:W3:Y:S04]  /*0d00*/  LDG.E R5, desc[UR4][R2.64+0x18] ;  /* 0x0000180402057981 */ /* 0x004ee8000c1e1900 */
[----:B------:R-:W3:Y:S01]  /*0d10*/  LDG.E R13, desc[UR4][R8.64] ;  /* 0x00000004080d7981 */ /* 0x000ee2000c1e1900 */
[----:B------:R-:W1:Y:S01]  /*0d20*/  LDC.64 R6, c[0x0][0x388] ;  /* 0x0000e200ff067b82 */ /* 0x000e620000000a00 */
[----:B---3--:R-:W-:Y:S01]  /*0d30*/  FFMA R13, -R0, R5, R13 ;  /* 0x00000005000d7223 */ /* 0x008fe2000000010d */
[----:B0-----:R-:W-:-:S04]  /*0d40*/  IMAD.WIDE.U32 R4, R4, 0x4, R10 ;  /* 0x0000000404047825 */ /* 0x001fc800078e000a */
[----:B------:R0:W-:Y:S04]  /*0d50*/  STG.E desc[UR4][R8.64], R13 ;  /* 0x0000000d08007986 */ /* 0x0001e8000c101904 */
[----:B------:R-:W2:Y:S04]  /*0d60*/  LDG.E R15, desc[UR4][R4.64] ;  /* 0x00000004040f7981 */ /* 0x000ea8000c1e1900 */
[----:B-1----:R-:W2:Y:S02]  /*0d70*/  LDG.E R11, desc[UR4][R6.64+0x18] ;  /* 0x00001804060b7981 */ /* 0x002ea4000c1e1900 */
        /* <DEDUP_REMOVED lines=10> */
[----:B0-----:R-:W3:Y:S04]  /*0e20*/  LDG.E R13, desc[UR4][R2.64+0x20] ;  /* 0x00002004020d7981 */ /* 0x001ee8000c1e1900 */
[----:B------:R-:W3:Y:S02]  /*0e30*/  LDG.E R19, desc[UR4][R8.64+0x8] ;  /* 0x0000080408137981 */ /* 0x000ee4000c1e1900 */
[----:B---3--:R-:W-:-:S05]  /*0e40*/  FFMA R13, -R0, R13, R19 ;  /* 0x0000000d000d7223 */ /* 0x008fca0000000113 */
[----:B------:R2:W-:Y:S04]  /*0e50*/  STG.E desc[UR4][R8.64+0x8], R13 ;  /* 0x0000080d08007986 */ /* 0x0005e8000c101904 */
[----:B-1----:R-:W3:Y:S04]  /*0e60*/  LDG.E R11, desc[UR4][R6.64+0x20] ;  /* 0x00002004060b7981 */ /* 0x002ee8000c1e1900 */
[----:B------:R-:W3:Y:S02]  /*0e70*/  LDG.E R19, desc[UR4][R4.64+0x8] ;  /* 0x0000080404137981 */ /* 0x000ee4000c1e1900 */
[----:B---3--:R-:W-:-:S05]  /*0e80*/  FFMA R11, -R0, R11, R19 ;  /* 0x0000000b000b7223 */ /* 0x008fca0000000113 */
[----:B------:R2:W-:Y:S02]  /*0e90*/  STG.E desc[UR4][R4.64+0x8], R11 ;  /* 0x0000080b04007986 */ /* 0x0005e4000c101904 */
.L_x_23:
[----:B------:R-:W-:Y:S05]  /*0ea0*/  BSYNC.RECONVERGENT B0 ;  /* 0x0000000000007941 */ /* 0x000fea0003800200 */
.L_x_22:
[----:B------:R-:W-:Y:S06]  /*0eb0*/  BAR.SYNC.DEFER_BLOCKING 0x0 ;  /* 0x0000000000007b1d */ /* 0x000fec0000010000 */
[----:B------:R-:W-:Y:S05]  /*0ec0*/  EXIT ;  /* 0x000000000000794d */ /* 0x000fea0003800000 */
        .weak           $__internal_0_$__cuda_sm3x_div_rn_noftz_f32_slowpath
        .type           $__internal_0_$__cuda_sm3x_div_rn_noftz_f32_slowpath,@function
        .size           $__internal_0_$__cuda_sm3x_div_rn_noftz_f32_slowpath,(.L_x_36 - $__internal_0_$__cuda_sm3x_div_rn_noftz_f32_slowpath)
$__internal_0_$__cuda_sm3x_div_rn_noftz_f32_slowpath:
[----:B------:R-:W-:Y:S01]  /*0ed0*/  SHF.R.U32.HI R10, RZ, 0x17, R3 ;  /* 0x00000017ff0a7819 */ /* 0x000fe20000011603 */
[----:B------:R-:W-:Y:S01]  /*0ee0*/  BSSY.RECONVERGENT B2, `(.L_x_24) ;  /* 0x0000063000027945 */ /* 0x000fe20003800200 */
[----:B------:R-:W-:Y:S02]  /*0ef0*/  SHF.R.U32.HI R11, RZ, 0x17, R0 ;  /* 0x00000017ff0b7819 */ /* 0x000fe40000011600 */
[----:B------:R-:W-:Y:S02]  /*0f00*/  LOP3.LUT R10, R10, 0xff, RZ, 0xc0, !PT ;  /* 0x000000ff0a0a7812 */ /* 0x000fe400078ec0ff */
[----:B------:R-:W-:Y:S02]  /*0f10*/  LOP3.LUT R11, R11, 0xff, RZ, 0xc0, !PT ;  /* 0x000000ff0b0b7812 */ /* 0x000fe400078ec0ff */
[----:B------:R-:W-:Y:S02]  /*0f20*/  IADD3 R15, PT, PT, R10, -0x1, RZ ;  /* 0xffffffff0a0f7810 */ /* 0x000fe40007ffe0ff */
[----:B------:R-:W-:Y:S01]  /*0f30*/  MOV R13, R3 ;  /* 0x00000003000d7202 */ /* 0x000fe20000000f00 */
[----:B------:R-:W-:Y:S01]  /*0f40*/  VIADD R14, R11, 0xffffffff ;  /* 0xffffffff0b0e7836 */ /* 0x000fe20000000000 */
[----:B------:R-:W-:-:S04]  /*0f50*/  ISETP.GT.U32.AND P0, PT, R15, 0xfd, PT ;  /* 0x000000fd0f00780c */ /* 0x000fc80003f04070 */
[----:B------:R-:W-:-:S13]  /*0f60*/  ISETP.GT.U32.OR P0, PT, R14, 0xfd, P0 ;  /* 0x000000fd0e00780c */ /* 0x000fda0000704470 */
[----:B------:R-:W-:Y:S01]  /*0f70*/  @!P0 MOV R5, RZ ;  /* 0x000000ff00058202 */ /* 0x000fe20000000f00 */
[----:B------:R-:W-:Y:S06]  /*0f80*/  @!P0 BRA `(.L_x_25) ;  /* 0x00000000005c8947 */ /* 0x000fec0003800000 */
[----:B------:R-:W-:Y:S02]  /*0f90*/  FSETP.GTU.FTZ.AND P0, PT, |R0|, +INF , PT ;  /* 0x7f8000000000780b */ /* 0x000fe40003f1c200 */
[----:B------:R-:W-:-:S04]  /*0fa0*/  FSETP.GTU.FTZ.AND P1, PT, |R3|, +INF , PT ;  /* 0x7f8000000300780b */ /* 0x000fc80003f3c200 */
[----:B------:R-:W-:-:S13]  /*0fb0*/  PLOP3.LUT P0, PT, P0, P1, PT, 0xf8, 0x8f ;  /* 0x00000000008f781c */ /* 0x000fda0000703f70 */
[----:B------:R-:W-:Y:S05]  /*0fc0*/  @P0 BRA `(.L_x_26) ;  /* 0x00000004004c0947 */ /* 0x000fea0003800000 */
[----:B------:R-:W-:-:S13]  /*0fd0*/  LOP3.LUT P0, RZ, R13, 0x7fffffff, R0, 0xc8, !PT ;  /* 0x7fffffff0dff7812 */ /* 0x000fda000780c800 */
[----:B------:R-:W-:Y:S05]  /*0fe0*/  @!P0 BRA `(.L_x_27) ;  /* 0x00000004003c8947 */ /* 0x000fea0003800000 */
[C---:B------:R-:W-:Y:S02]  /*0ff0*/  FSETP.NEU.FTZ.AND P2, PT, |R0|.reuse, +INF , PT ;  /* 0x7f8000000000780b */ /* 0x040fe40003f5d200 */
[----:B------:R-:W-:Y:S02]  /*1000*/  FSETP.NEU.FTZ.AND P1, PT, |R3|, +INF , PT ;  /* 0x7f8000000300780b */ /* 0x000fe40003f3d200 */
[----:B------:R-:W-:-:S11]  /*1010*/  FSETP.NEU.FTZ.AND P0, PT, |R0|, +INF , PT ;  /* 0x7f8000000000780b */ /* 0x000fd60003f1d200 */
[----:B------:R-:W-:Y:S05]  /*1020*/  @!P1 BRA !P2, `(.L_x_27) ;  /* 0x00000004002c9947 */ /* 0x000fea0005000000 */
[----:B------:R-:W-:-:S04]  /*1030*/  LOP3.LUT P2, RZ, R0, 0x7fffffff, RZ, 0xc0, !PT ;  /* 0x7fffffff00ff7812 */ /* 0x000fc8000784c0ff */
[----:B------:R-:W-:-:S13]  /*1040*/  PLOP3.LUT P1, PT, P1, P2, PT, 0x2f, 0xf2 ;  /* 0x0000000000f2781c */ /* 0x000fda0000f24577 */
[----:B------:R-:W-:Y:S05]  /*1050*/  @P1 BRA `(.L_x_28) ;  /* 0x0000000400181947 */ /* 0x000fea0003800000 */
[----:B------:R-:W-:-:S04]  /*1060*/  LOP3.LUT P1, RZ, R13, 0x7fffffff, RZ, 0xc0, !PT ;  /* 0x7fffffff0dff7812 */ /* 0x000fc8000782c0ff */
[----:B------:R-:W-:-:S13]  /*1070*/  PLOP3.LUT P0, PT, P0, P1, PT, 0x2f, 0xf2 ;  /* 0x0000000000f2781c */ /* 0x000fda0000702577 */
[----:B------:R-:W-:Y:S05]  /*1080*/  @P0 BRA `(.L_x_29) ;  /* 0x0000000400000947 */ /* 0x000fea0003800000 */
[----:B------:R-:W-:Y:S02]  /*1090*/  ISETP.GE.AND P0, PT, R14, RZ, PT ;  /* 0x000000ff0e00720c */ /* 0x000fe40003f06270 */
[----:B------:R-:W-:-:S11]  /*10a0*/  ISETP.GE.AND P1, PT, R15, RZ, PT ;  /* 0x000000ff0f00720c */ /* 0x000fd60003f26270 */
[----:B------:R-:W-:Y:S01]  /*10b0*/  @P0 MOV R5, RZ ;  /* 0x000000ff00050202 */ /* 0x000fe20000000f00 */
[----:B------:R-:W-:Y:S02]  /*10c0*/  @!P0 IMAD.MOV.U32 R5, RZ, RZ, -0x40 ;  /* 0xffffffc0ff058424 */ /* 0x000fe400078e00ff */
[----:B------:R-:W-:Y:S01]  /*10d0*/  @!P0 FFMA R0, R0, 1.84467440737095516160e+19, RZ ;  /* 0x5f80000000008823 */ /* 0x000fe200000000ff */
[----:B------:R-:W-:Y:S02]  /*10e0*/  @!P1 FFMA R13, R3, 1.84467440737095516160e+19, RZ ;  /* 0x5f800000030d9823 */ /* 0x000fe400000000ff */
[----:B------:R-:W-:-:S07]  /*10f0*/  @!P1 IADD3 R5, PT, PT, R5, 0x40, RZ ;  /* 0x0000004005059810 */ /* 0x000fce0007ffe0ff */
.L_x_25:
[----:B------:R-:W-:Y:S01]  /*1100*/  LEA R14, R10, 0xc0800000, 0x17 ;  /* 0xc08000000a0e7811 */ /* 0x000fe200078eb8ff */
[----:B------:R-:W-:Y:S01]  /*1110*/  BSSY.RECONVERGENT B3, `(.L_x_30) ;  /* 0x0000036000037945 */ /* 0x000fe20003800200 */
[----:B------:R-:W-:Y:S02]  /*1120*/  IADD3 R11, PT, PT, R11, -0x7f, RZ ;  /* 0xffffff810b0b7810 */ /* 0x000fe40007ffe0ff */
[----:B------:R-:W-:-:S03]  /*1130*/  IADD3 R16, PT, PT, -R14, R13, RZ ;  /* 0x0000000d0e107210 */ /* 0x000fc60007ffe1ff */
[C---:B------:R-:W-:Y:S01]  /*1140*/  IMAD R0, R11.reuse, -0x800000, R0 ;  /* 0xff8000000b007824 */ /* 0x040fe200078e0200 */
[----:B------:R0:W1:Y:S01]  /*1150*/  MUFU.RCP R14, R16 ;  /* 0x00000010000e7308 */ /* 0x0000620000001000 */
[----:B------:R-:W-:Y:S01]  /*1160*/  FADD.FTZ R15, -R16, -RZ ;  /* 0x800000ff100f7221 */ /* 0x000fe20000010100 */
[----:B0-----:R-:W-:-:S05]  /*1170*/  IADD3 R16, PT, PT, R11, 0x7f, -R10 ;  /* 0x0000007f0b107810 */ /* 0x001fca0007ffe80a */
[----:B------:R-:W-:Y:S02]  /*1180*/  IMAD.IADD R5, R16, 0x1, R5 ;  /* 0x0000000110057824 */ /* 0x000fe400078e0205 */
[----:B-1----:R-:W-:-:S04]  /*1190*/  FFMA R13, R14, R15, 1 ;  /* 0x3f8000000e0d7423 */ /* 0x002fc8000000000f */
[----:B------:R-:W-:-:S04]  /*11a0*/  FFMA R13, R14, R13, R14 ;  /* 0x0000000d0e0d7223 */ /* 0x000fc8000000000e */
[----:B------:R-:W-:-:S04]  /*11b0*/  FFMA R14, R0, R13, RZ ;  /* 0x0000000d000e7223 */ /* 0x000fc800000000ff */
[----:B------:R-:W-:-:S04]  /*11c0*/  FFMA R17, R15, R14, R0 ;  /* 0x0000000e0f117223 */ /* 0x000fc80000000000 */
[----:B------:R-:W-:-:S04]  /*11d0*/  FFMA R14, R13, R17, R14 ;  /* 0x000000110d0e7223 */ /* 0x000fc8000000000e */
[----:B------:R-:W-:-:S04]  /*11e0*/  FFMA R15, R15, R14, R0 ;  /* 0x0000000e0f0f7223 */ /* 0x000fc80000000000 */
[----:B------:R-:W-:-:S05]  /*11f0*/  FFMA R0, R13, R15, R14 ;  /* 0x0000000f0d007223 */ /* 0x000fca000000000e */
[----:B------:R-:W-:-:S04]  /*1200*/  SHF.R.U32.HI R10, RZ, 0x17, R0 ;  /* 0x00000017ff0a7819 */ /* 0x000fc80000011600 */
[----:B------:R-:W-:-:S04]  /*1210*/  LOP3.LUT R10, R10, 0xff, RZ, 0xc0, !PT ;  /* 0x000000ff0a0a7812 */ /* 0x000fc800078ec0ff */
[----:B------:R-:W-:-:S04]  /*1220*/  IADD3 R10, PT, PT, R10, R5, RZ ;  /* 0x000000050a0a7210 */ /* 0x000fc80007ffe0ff */
[----:B------:R-:W-:-:S04]  /*1230*/  IADD3 R11, PT, PT, R10, -0x1, RZ ;  /* 0xffffffff0a0b7810 */ /* 0x000fc80007ffe0ff */
[----:B------:R-:W-:-:S13]  /*1240*/  ISETP.GE.U32.AND P0, PT, R11, 0xfe, PT ;  /* 0x000000fe0b00780c */ /* 0x000fda0003f06070 */
[----:B------:R-:W-:Y:S05]  /*1250*/  @!P0 BRA `(.L_x_31) ;  /* 0x0000000000808947 */ /* 0x000fea0003800000 */
[----:B------:R-:W-:-:S13]  /*1260*/  ISETP.GT.AND P0, PT, R10, 0xfe, PT ;  /* 0x000000fe0a00780c */ /* 0x000fda0003f04270 */
[----:B------:R-:W-:Y:S05]  /*1270*/  @P0 BRA `(.L_x_32) ;  /* 0x00000000006c0947 */ /* 0x000fea0003800000 */
[----:B------:R-:W-:-:S13]  /*1280*/  ISETP.GE.AND P0, PT, R10, 0x1, PT ;  /* 0x000000010a00780c */ /* 0x000fda0003f06270 */
[----:B------:R-:W-:Y:S05]  /*1290*/  @P0 BRA `(.L_x_33) ;  /* 0x0000000000740947 */ /* 0x000fea0003800000 */
[----:B------:R-:W-:Y:S02]  /*12a0*/  ISETP.GE.AND P0, PT, R10, -0x18, PT ;  /* 0xffffffe80a00780c */ /* 0x000fe40003f06270 */
[----:B------:R-:W-:-:S11]  /*12b0*/  LOP3.LUT R0, R0, 0x80000000, RZ, 0xc0, !PT ;  /* 0x8000000000007812 */ /* 0x000fd600078ec0ff */
[----:B------:R-:W-:Y:S05]  /*12c0*/  @!P0 BRA `(.L_x_33) ;  /* 0x0000000000688947 */ /* 0x000fea0003800000 */
[-CC-:B------:R-:W-:Y:S01]  /*12d0*/  FFMA.RZ R5, R13, R15.reuse, R14.reuse ;  /* 0x0000000f0d057223 */ /* 0x180fe2000000c00e */
[C---:B------:R-:W-:Y:S02]  /*12e0*/  IADD3 R16, PT, PT, R10.reuse, 0x20, RZ ;  /* 0x000000200a107810 */ /* 0x040fe40007ffe0ff */
[C---:B------:R-:W-:Y:S02]  /*12f0*/  ISETP.NE.AND P2, PT, R10.reuse, RZ, PT ;  /* 0x000000ff0a00720c */ /* 0x040fe40003f45270 */
[----:B------:R-:W-:Y:S01]  /*1300*/  LOP3.LUT R11, R5, 0x7fffff, RZ, 0xc0, !PT ;  /* 0x007fffff050b7812 */ /* 0x000fe200078ec0ff */
[CCC-:B------:R-:W-:Y:S01]  /*1310*/  FFMA.RP R5, R13.reuse, R15.reuse, R14.reuse ;  /* 0x0000000f0d057223 */ /* 0x1c0fe2000000800e */
[----:B------:R-:W-:Y:S01]  /*1320*/  ISETP.NE.AND P1, PT, R10, RZ, PT ;  /* 0x000000ff0a00720c */ /* 0x000fe20003f25270 */
[----:B------:R-:W-:Y:S01]  /*1330*/  FFMA.RM R14, R13, R15, R14 ;  /* 0x0000000f0d0e7223 */ /* 0x000fe2000000400e */
[----:B------:R-:W-:Y:S01]  /*1340*/  LOP3.LUT R11, R11, 0x800000, RZ, 0xfc, !PT ;  /* 0x008000000b0b7812 */ /* 0x000fe200078efcff */
[----:B------:R-:W-:-:S03]  /*1350*/  IMAD.MOV R10, RZ, RZ, -R10 ;  /* 0x000000ffff0a7224 */ /* 0x000fc600078e0a0a */
[----:B------:R-:W-:Y:S02]  /*1360*/  SHF.L.U32 R16, R11, R16, RZ ;  /* 0x000000100b107219 */ /* 0x000fe400000006ff */
[----:B------:R-:W-:Y:S02]  /*1370*/  FSETP.NEU.FTZ.AND P0, PT, R5, R14, PT ;  /* 0x0000000e0500720b */ /* 0x000fe40003f1d000 */
[----:B------:R-:W-:Y:S02]  /*1380*/  SEL R10, R10, RZ, P2 ;  /* 0x000000ff0a0a7207 */ /* 0x000fe40001000000 */
[----:B------:R-:W-:Y:S02]  /*1390*/  ISETP.NE.AND P1, PT, R16, RZ, P1 ;  /* 0x000000ff1000720c */ /* 0x000fe40000f25270 */
[----:B------:R-:W-:Y:S02]  /*13a0*/  SHF.R.U32.HI R10, RZ, R10, R11 ;  /* 0x0000000aff0a7219 */ /* 0x000fe4000001160b */
[----:B------:R-:W-:-:S02]  /*13b0*/  PLOP3.LUT P0, PT, P0, P1, PT, 0xf8, 0x8f ;  /* 0x00000000008f781c */ /* 0x000fc40000703f70 */
[----:B------:R-:W-:Y:S02]  /*13c0*/  SHF.R.U32.HI R14, RZ, 0x1, R10 ;  /* 0x00000001ff0e7819 */ /* 0x000fe4000001160a */
[----:B------:R-:W-:-:S04]  /*13d0*/  SEL R5, RZ, 0x1, !P0 ;  /* 0x00000001ff057807 */ /* 0x000fc80004000000 */
[----:B------:R-:W-:-:S04]  /*13e0*/  LOP3.LUT R5, R5, 0x1, R14, 0xf8, !PT ;  /* 0x0000000105057812 */ /* 0x000fc800078ef80e */
[----:B------:R-:W-:-:S04]  /*13f0*/  LOP3.LUT R5, R5, R10, RZ, 0xc0, !PT ;  /* 0x0000000a05057212 */ /* 0x000fc800078ec0ff */
[----:B------:R-:W-:-:S04]  /*1400*/  IADD3 R5, PT, PT, R14, R5, RZ ;  /* 0x000000050e057210 */ /* 0x000fc80007ffe0ff */
[----:B------:R-:W-:Y:S01]  /*1410*/  LOP3.LUT R0, R5, R0, RZ, 0xfc, !PT ;  /* 0x0000000005007212 */ /* 0x000fe200078efcff */
[----:B------:R-:W-:Y:S06]  /*1420*/  BRA `(.L_x_33) ;  /* 0x0000000000107947 */ /* 0x000fec0003800000 */
.L_x_32:
[----:B------:R-:W-:-:S04]  /*1430*/  LOP3.LUT R0, R0, 0x80000000, RZ, 0xc0, !PT ;  /* 0x8000000000007812 */ /* 0x000fc800078ec0ff */
[----:B------:R-:W-:Y:S01]  /*1440*/  LOP3.LUT R0, R0, 0x7f800000, RZ, 0xfc, !PT ;  /* 0x7f80000000007812 */ /* 0x000fe200078efcff */
[----:B------:R-:W-:Y:S06]  /*1450*/  BRA `(.L_x_33) ;  /* 0x0000000000047947 */ /* 0x000fec0003800000 */
.L_x_31:
[----:B------:R-:W-:-:S07]  /*1460*/  LEA R0, R5, R0, 0x17 ;  /* 0x0000000005007211 */ /* 0x000fce00078eb8ff */
.L_x_33:
[----:B------:R-:W-:Y:S05]  /*1470*/  BSYNC.RECONVERGENT B3 ;  /* 0x0000000000037941 */ /* 0x000fea0003800200 */
.L_x_30:
[----:B------:R-:W-:Y:S05]  /*1480*/  BRA `(.L_x_34) ;  /* 0x0000000000207947 */ /* 0x000fea0003800000 */
.L_x_29:
[----:B------:R-:W-:-:S04]  /*1490*/  LOP3.LUT R0, R13, 0x80000000, R0, 0x48, !PT ;  /* 0x800000000d007812 */ /* 0x000fc800078e4800 */
[----:B------:R-:W-:Y:S01]  /*14a0*/  LOP3.LUT R0, R0, 0x7f800000, RZ, 0xfc, !PT ;  /* 0x7f80000000007812 */ /* 0x000fe200078efcff */
[----:B------:R-:W-:Y:S06]  /*14b0*/  BRA `(.L_x_34) ;  /* 0x0000000000147947 */ /* 0x000fec0003800000 */
.L_x_28:
[----:B------:R-:W-:Y:S01]  /*14c0*/  LOP3.LUT R0, R13, 0x80000000, R0, 0x48, !PT ;  /* 0x800000000d007812 */ /* 0x000fe200078e4800 */
[----:B------:R-:W-:Y:S06]  /*14d0*/  BRA `(.L_x_34) ;  /* 0x00000000000c7947 */ /* 0x000fec0003800000 */
.L_x_27:
[----:B------:R-:W0:Y:S01]  /*14e0*/  MUFU.RSQ R0, -QNAN ;  /* 0xffc0000000007908 */ /* 0x000e220000001400 */
[----:B------:R-:W-:Y:S05]  /*14f0*/  BRA `(.L_x_34) ;  /* 0x0000000000047947 */ /* 0x000fea0003800000 */
.L_x_26:
[----:B------:R-:W-:-:S07]  /*1500*/  FADD.FTZ R0, R0, R3 ;  /* 0x0000000300007221 */ /* 0x000fce0000010000 */
.L_x_34:
[----:B------:R-:W-:Y:S05]  /*1510*/  BSYNC.RECONVERGENT B2 ;  /* 0x0000000000027941 */ /* 0x000fea0003800200 */
.L_x_24:
[----:B------:R-:W-:Y:S01]  /*1520*/  HFMA2 R13, -RZ, RZ, 0, 0 ;  /* 0x00000000ff0d7431 */ /* 0x000fe200000001ff */
[----:B0-----:R-:W-:-:S03]  /*1530*/  MOV R5, R0 ;  /* 0x0000000000057202 */ /* 0x001fc60000000f00 */
[----:B------:R-:W-:Y:S05]  /*1540*/  RET.REL.NODEC R12 `(_Z24gauss_jordan_eliminationPfS_) ;  /* 0xffffffe80cac7950 */ /* 0x000fea0003c3ffff */
.L_x_35:
[----:B------:R-:W-:-:S00]  /*1550*/  BRA `(.L_x_35) ;  /* 0xfffffffc00fc7947 */ /* 0x000fc0000383ffff */
[----:B------:R-:W-:-:S00]  /*1560*/  NOP ;  /* 0x0000000000007918 */ /* 0x000fc00000000000 */
        /* <DEDUP_REMOVED lines=9> */
.L_x_36:


//--------------------- .nv.shared.reserved.0     --------------------------
	.section	.nv.shared.reserved.0,"aw",@nobits
	.weak		__nv_reservedSMEM_offset_0_alias
	.size		__nv_reservedSMEM_offset_0_alias, 0, 64
	.other		__nv_reservedSMEM_offset_0_alias,@"STO_CUDA_RESERVED_SHARED STV_DEFAULT"
__nv_reservedSMEM_offset_0_alias:
	.zero		0
	.zero		64


//--------------------- .nv.constant0._Z24gauss_jordan_eliminationPfS_ --------------------------
	.section	.nv.constant0._Z24gauss_jordan_eliminationPfS_,"a",@progbits
	.sectionflags	@""
	.align	4
.nv.constant0._Z24gauss_jordan_eliminationPfS_:
	.zero		912


//--------------------- SYMBOLS --------------------------

	.type		.nv.reservedSmem.offset0,@object
	.size		.nv.reservedSmem.offset0,0x4
